//
// Generated by NVIDIA NVVM Compiler
//
// Compiler Build ID: CL-36424714
// Cuda compilation tools, release 13.0, V13.0.88
// Based on NVVM 20.0.0
//

.version 9.0
.target sm_100
.address_size 64

	// .globl	_Z18search_kernel_demoPKcxS0_iPiS1_

.visible .entry _Z18search_kernel_demoPKcxS0_iPiS1_(
	.param .u64 .ptr .align 1 _Z18search_kernel_demoPKcxS0_iPiS1__param_0,
	.param .u64 _Z18search_kernel_demoPKcxS0_iPiS1__param_1,
	.param .u64 .ptr .align 1 _Z18search_kernel_demoPKcxS0_iPiS1__param_2,
	.param .u32 _Z18search_kernel_demoPKcxS0_iPiS1__param_3,
	.param .u64 .ptr .align 1 _Z18search_kernel_demoPKcxS0_iPiS1__param_4,
	.param .u64 .ptr .align 1 _Z18search_kernel_demoPKcxS0_iPiS1__param_5
)
{
	.reg .pred 	%p<18>;
	.reg .b16 	%rs<3>;
	.reg .b32 	%r<21>;
	.reg .b64 	%rd<63>;

	ld.param.u64 	%rd27, [_Z18search_kernel_demoPKcxS0_iPiS1__param_0];
	ld.param.u64 	%rd29, [_Z18search_kernel_demoPKcxS0_iPiS1__param_1];
	ld.param.u64 	%rd28, [_Z18search_kernel_demoPKcxS0_iPiS1__param_2];
	ld.param.u32 	%r9, [_Z18search_kernel_demoPKcxS0_iPiS1__param_3];
	ld.param.u64 	%rd30, [_Z18search_kernel_demoPKcxS0_iPiS1__param_4];
	ld.param.u64 	%rd31, [_Z18search_kernel_demoPKcxS0_iPiS1__param_5];
	cvta.to.global.u64 	%rd1, %rd30;
	cvta.to.global.u64 	%rd2, %rd31;
	mov.u32 	%r10, %ctaid.x;
	mov.u32 	%r11, %ntid.x;
	mov.u32 	%r12, %tid.x;
	mad.lo.s32 	%r13, %r10, %r11, %r12;
	cvt.u64.u32 	%rd61, %r13;
	mov.u32 	%r14, %nctaid.x;
	mul.lo.s32 	%r15, %r14, %r11;
	cvt.u64.u32 	%rd4, %r15;
	cvt.s64.s32 	%rd32, %r9;
	sub.s64 	%rd5, %rd29, %rd32;
	setp.lt.s64 	%p1, %rd5, %rd61;
	@%p1 bra 	$L__BB0_27;
	setp.lt.s32 	%p2, %r9, 1;
	@%p2 bra 	$L__BB0_9;
	cvta.to.global.u64 	%rd6, %rd27;
	cvta.to.global.u64 	%rd7, %rd28;
$L__BB0_3:
	mov.b32 	%r20, 0;
$L__BB0_4:
	cvt.u64.u32 	%rd51, %r20;
	add.s64 	%rd52, %rd61, %rd51;
	add.s64 	%rd53, %rd6, %rd52;
	ld.global.u8 	%rs1, [%rd53];
	add.s64 	%rd54, %rd7, %rd51;
	ld.global.u8 	%rs2, [%rd54];
	setp.ne.s16 	%p14, %rs1, %rs2;
	@%p14 bra 	$L__BB0_8;
	add.s32 	%r20, %r20, 1;
	setp.ne.s32 	%p15, %r20, %r9;
	@%p15 bra 	$L__BB0_4;
	atom.global.add.u32 	%r3, [%rd2], 1;
	setp.gt.s32 	%p16, %r3, 999;
	@%p16 bra 	$L__BB0_8;
	mul.wide.s32 	%rd55, %r3, 4;
	add.s64 	%rd56, %rd1, %rd55;
	st.global.u32 	[%rd56], %rd61;
$L__BB0_8:
	add.s64 	%rd61, %rd61, %rd4;
	setp.gt.s64 	%p17, %rd61, %rd5;
	@%p17 bra 	$L__BB0_27;
	bra.uni 	$L__BB0_3;
$L__BB0_9:
	add.s64 	%rd33, %rd4, %rd61;
	add.s64 	%rd34, %rd33, -1;
	max.s64 	%rd35, %rd34, %rd5;
	add.s64 	%rd36, %rd35, 1;
	setp.ne.s64 	%p3, %rd36, %rd33;
	selp.u64 	%rd10, 1, 0, %p3;
	add.s64 	%rd37, %rd33, %rd10;
	sub.s64 	%rd11, %rd36, %rd37;
	and.b64  	%rd38, %rd11, -4294967296;
	setp.ne.s64 	%p4, %rd38, 0;
	@%p4 bra 	$L__BB0_11;
	cvt.u32.u64 	%r16, %rd4;
	cvt.u32.u64 	%r17, %rd11;
	div.u32 	%r18, %r17, %r16;
	cvt.u64.u32 	%rd58, %r18;
	bra.uni 	$L__BB0_12;
$L__BB0_11:
	div.u64 	%rd58, %rd11, %rd4;
$L__BB0_12:
	add.s64 	%rd15, %rd58, %rd10;
	and.b64  	%rd39, %rd15, 3;
	setp.eq.s64 	%p5, %rd39, 3;
	@%p5 bra 	$L__BB0_17;
	add.s64 	%rd40, %rd15, 1;
	and.b64  	%rd59, %rd40, 3;
$L__BB0_14:
	.pragma "nounroll";
	atom.global.add.u32 	%r4, [%rd2], 1;
	setp.gt.s32 	%p6, %r4, 999;
	@%p6 bra 	$L__BB0_16;
	mul.wide.s32 	%rd41, %r4, 4;
	add.s64 	%rd42, %rd1, %rd41;
	st.global.u32 	[%rd42], %rd61;
$L__BB0_16:
	add.s64 	%rd61, %rd61, %rd4;
	add.s64 	%rd59, %rd59, -1;
	setp.ne.s64 	%p7, %rd59, 0;
	@%p7 bra 	$L__BB0_14;
$L__BB0_17:
	setp.lt.u64 	%p8, %rd15, 3;
	@%p8 bra 	$L__BB0_27;
$L__BB0_18:
	atom.global.add.u32 	%r5, [%rd2], 1;
	setp.gt.s32 	%p9, %r5, 999;
	@%p9 bra 	$L__BB0_20;
	mul.wide.s32 	%rd43, %r5, 4;
	add.s64 	%rd44, %rd1, %rd43;
	st.global.u32 	[%rd44], %rd61;
$L__BB0_20:
	add.s64 	%rd23, %rd61, %rd4;
	atom.global.add.u32 	%r6, [%rd2], 1;
	setp.gt.s32 	%p10, %r6, 999;
	@%p10 bra 	$L__BB0_22;
	mul.wide.s32 	%rd45, %r6, 4;
	add.s64 	%rd46, %rd1, %rd45;
	st.global.u32 	[%rd46], %rd23;
$L__BB0_22:
	add.s64 	%rd24, %rd23, %rd4;
	atom.global.add.u32 	%r7, [%rd2], 1;
	setp.gt.s32 	%p11, %r7, 999;
	@%p11 bra 	$L__BB0_24;
	mul.wide.s32 	%rd47, %r7, 4;
	add.s64 	%rd48, %rd1, %rd47;
	st.global.u32 	[%rd48], %rd24;
$L__BB0_24:
	add.s64 	%rd25, %rd24, %rd4;
	atom.global.add.u32 	%r8, [%rd2], 1;
	setp.gt.s32 	%p12, %r8, 999;
	@%p12 bra 	$L__BB0_26;
	mul.wide.s32 	%rd49, %r8, 4;
	add.s64 	%rd50, %rd1, %rd49;
	st.global.u32 	[%rd50], %rd25;
$L__BB0_26:
	add.s64 	%rd61, %rd25, %rd4;
	setp.le.s64 	%p13, %rd61, %rd5;
	@%p13 bra 	$L__BB0_18;
$L__BB0_27:
	ret;

}


// ===== COMPILED SASS (sm_100) =====

	.target	sm_100

	.elftype	@"ET_EXEC"


//--------------------- .note.nv.tkinfo           --------------------------
	.section	.note.nv.tkinfo,"",@"SHT_NOTE"
	.sectionflags	@"SHF_NOTE_NV_TKINFO"
	.tkinfo
        /*0018*/ 	.word	0x00000002
        /*0030*/ 	.string	""
        /*0030*/ 	.string	"ptxas"
        /*0030*/ 	.string	"Cuda compilation tools, release 13.0, V13.0.88"
        /*0030*/ 	.string	"Build cuda_13.0.r13.0/compiler.36424714_0"
        /*0030*/ 	.string	"-arch sm_100 -m 64 "



//--------------------- .note.nv.cuinfo           --------------------------
	.section	.note.nv.cuinfo,"",@"SHT_NOTE"
	.sectionflags	@"SHF_NOTE_NV_CUINFO"
        /*0018*/ 	.short	0x0002
        /*001a*/ 	.short	0x0064
        /*001c*/ 	.short	0x0082
	.zero		2


//--------------------- .nv.info                  --------------------------
	.section	.nv.info,"",@"SHT_CUDA_INFO"
	.align	4


	//----- nvinfo : EIATTR_REGCOUNT
	.align		4
        /*0000*/ 	.byte	0x04, 0x2f
        /*0002*/ 	.short	(.L_1 - .L_0)
	.align		4
.L_0:
        /*0004*/ 	.word	index@(_Z18search_kernel_demoPKcxS0_iPiS1_)
        /*0008*/ 	.word	0x00000014


	//----- nvinfo : EIATTR_FRAME_SIZE
	.align		4
.L_1:
        /*000c*/ 	.byte	0x04, 0x11
        /*000e*/ 	.short	(.L_3 - .L_2)
	.align		4
.L_2:
        /*0010*/ 	.word	index@($__internal_0_$__cuda_sm20_div_u64)
        /*0014*/ 	.word	0x00000000


	//----- nvinfo : EIATTR_FRAME_SIZE
	.align		4
.L_3:
        /*0018*/ 	.byte	0x04, 0x11
        /*001a*/ 	.short	(.L_5 - .L_4)
	.align		4
.L_4:
        /*001c*/ 	.word	index@(_Z18search_kernel_demoPKcxS0_iPiS1_)
        /*0020*/ 	.word	0x00000000


	//----- nvinfo : EIATTR_MIN_STACK_SIZE
	.align		4
.L_5:
        /*0024*/ 	.byte	0x04, 0x12
        /*0026*/ 	.short	(.L_7 - .L_6)
	.align		4
.L_6:
        /*0028*/ 	.word	index@(_Z18search_kernel_demoPKcxS0_iPiS1_)
        /*002c*/ 	.word	0x00000000
.L_7:


//--------------------- .nv.compat                --------------------------
	.section	.nv.compat,"",@"SHT_CUDA_COMPAT_INFO"
	.align	4
        /*0000*/ 	.byte	0x02, 0x09, 0x00, 0x00, 0x02, 0x02, 0x01, 0x00, 0x02, 0x05, 0x05, 0x00, 0x03, 0x07, 0x01, 0x01
        /*0010*/ 	.byte	0x02, 0x03, 0x00, 0x00, 0x02, 0x06, 0x01, 0x00, 0x04, 0x0b, 0x08, 0x00, 0x09, 0x00, 0x00, 0x00
        /*0020*/ 	.byte	0x00, 0x00, 0x00, 0x00


//--------------------- .nv.info._Z18search_kernel_demoPKcxS0_iPiS1_ --------------------------
	.section	.nv.info._Z18search_kernel_demoPKcxS0_iPiS1_,"",@"SHT_CUDA_INFO"
	.sectionflags	@""
	.align	4


	//----- nvinfo : EIATTR_CUDA_API_VERSION
	.align		4
        /*0000*/ 	.byte	0x04, 0x37
        /*0002*/ 	.short	(.L_9 - .L_8)
.L_8:
        /*0004*/ 	.word	0x00000082


	//----- nvinfo : EIATTR_KPARAM_INFO
	.align		4
.L_9:
        /*0008*/ 	.byte	0x04, 0x17
        /*000a*/ 	.short	(.L_11 - .L_10)
.L_10:
        /*000c*/ 	.word	0x00000000
        /*0010*/ 	.short	0x0005
        /*0012*/ 	.short	0x0028
        /*0014*/ 	.byte	0x00, 0xf5, 0x21, 0x00


	//----- nvinfo : EIATTR_KPARAM_INFO
	.align		4
.L_11:
        /*0018*/ 	.byte	0x04, 0x17
        /*001a*/ 	.short	(.L_13 - .L_12)
.L_12:
        /*001c*/ 	.word	0x00000000
        /*0020*/ 	.short	0x0004
        /*0022*/ 	.short	0x0020
        /*0024*/ 	.byte	0x00, 0xf5, 0x21, 0x00


	//----- nvinfo : EIATTR_KPARAM_INFO
	.align		4
.L_13:
        /*0028*/ 	.byte	0x04, 0x17
        /*002a*/ 	.short	(.L_15 - .L_14)
.L_14:
        /*002c*/ 	.word	0x00000000
        /*0030*/ 	.short	0x0003
        /*0032*/ 	.short	0x0018
        /*0034*/ 	.byte	0x00, 0xf0, 0x11, 0x00


	//----- nvinfo : EIATTR_KPARAM_INFO
	.align		4
.L_15:
        /*0038*/ 	.byte	0x04, 0x17
        /*003a*/ 	.short	(.L_17 - .L_16)
.L_16:
        /*003c*/ 	.word	0x00000000
        /*0040*/ 	.short	0x0002
        /*0042*/ 	.short	0x0010
        /*0044*/ 	.byte	0x00, 0xf5, 0x21, 0x00


	//----- nvinfo : EIATTR_KPARAM_INFO
	.align		4
.L_17:
        /*0048*/ 	.byte	0x04, 0x17
        /*004a*/ 	.short	(.L_19 - .L_18)
.L_18:
        /*004c*/ 	.word	0x00000000
        /*0050*/ 	.short	0x0001
        /*0052*/ 	.short	0x0008
        /*0054*/ 	.byte	0x00, 0xf0, 0x21, 0x00


	//----- nvinfo : EIATTR_KPARAM_INFO
	.align		4
.L_19:
        /*0058*/ 	.byte	0x04, 0x17
        /*005a*/ 	.short	(.L_21 - .L_20)
.L_20:
        /*005c*/ 	.word	0x00000000
        /*0060*/ 	.short	0x0000
        /*0062*/ 	.short	0x0000
        /*0064*/ 	.byte	0x00, 0xf5, 0x21, 0x00


	//----- nvinfo : EIATTR_SPARSE_MMA_MASK
	.align		4
.L_21:
        /*0068*/ 	.byte	0x03, 0x50
        /*006a*/ 	.short	0x0000


	//----- nvinfo : EIATTR_MAXREG_COUNT
	.align		4
        /*006c*/ 	.byte	0x03, 0x1b
        /*006e*/ 	.short	0x00ff


	//----- nvinfo : EIATTR_MERCURY_ISA_VERSION
	.align		4
        /*0070*/ 	.byte	0x03, 0x5f
        /*0072*/ 	.short	0x0101


	//----- nvinfo : EIATTR_INT_WARP_WIDE_INSTR_OFFSETS
	.align		4
        /*0074*/ 	.byte	0x04, 0x31
        /*0076*/ 	.short	(.L_23 - .L_22)


	//   ....[0]....
.L_22:
        /*0078*/ 	.word	0x00000280


	//   ....[1]....
        /*007c*/ 	.word	0x00000310


	//   ....[2]....
        /*0080*/ 	.word	0x00000790


	//   ....[3]....
        /*0084*/ 	.word	0x00000800


	//   ....[4]....
        /*0088*/ 	.word	0x00000910


	//   ....[5]....
        /*008c*/ 	.word	0x000009c0


	//   ....[6]....
        /*0090*/ 	.word	0x00000a80


	//   ....[7]....
        /*0094*/ 	.word	0x00000b50


	//   ....[8]....
        /*0098*/ 	.word	0x00000c20


	//----- nvinfo : EIATTR_VRC_CTA_INIT_COUNT
	.align		4
.L_23:
        /*009c*/ 	.byte	0x02, 0x4a
	.zero		1
	.zero		1


	//----- nvinfo : EIATTR_EXIT_INSTR_OFFSETS
	.align		4
        /*00a0*/ 	.byte	0x04, 0x1c
        /*00a2*/ 	.short	(.L_25 - .L_24)


	//   ....[0]....
.L_24:
        /*00a4*/ 	.word	0x000000f0


	//   ....[1]....
        /*00a8*/ 	.word	0x000003d0


	//   ....[2]....
        /*00ac*/ 	.word	0x000008e0


	//   ....[3]....
        /*00b0*/ 	.word	0x00000cd0


	//----- nvinfo : EIATTR_CRS_STACK_SIZE
	.align		4
.L_25:
        /*00b4*/ 	.byte	0x04, 0x1e
        /*00b6*/ 	.short	(.L_27 - .L_26)
.L_26:
        /*00b8*/ 	.word	0x00000000


	//----- nvinfo : EIATTR_CBANK_PARAM_SIZE
	.align		4
.L_27:
        /*00bc*/ 	.byte	0x03, 0x19
        /*00be*/ 	.short	0x0030


	//----- nvinfo : EIATTR_PARAM_CBANK
	.align		4
        /*00c0*/ 	.byte	0x04, 0x0a
        /*00c2*/ 	.short	(.L_29 - .L_28)
	.align		4
.L_28:
        /*00c4*/ 	.word	index@(.nv.constant0._Z18search_kernel_demoPKcxS0_iPiS1_)
        /*00c8*/ 	.short	0x0380
        /*00ca*/ 	.short	0x0030


	//----- nvinfo : EIATTR_SW_WAR
	.align		4
.L_29:
        /*00cc*/ 	.byte	0x04, 0x36
        /*00ce*/ 	.short	(.L_31 - .L_30)
.L_30:
        /*00d0*/ 	.word	0x00000008
.L_31:


//--------------------- .nv.callgraph             --------------------------
	.section	.nv.callgraph,"",@"SHT_CUDA_CALLGRAPH"
	.align	4
	.sectionentsize	8
	.align		4
        /*0000*/ 	.word	0x00000000
	.align		4
        /*0004*/ 	.word	0xffffffff
	.align		4
        /*0008*/ 	.word	0x00000000
	.align		4
        /*000c*/ 	.word	0xfffffffe
	.align		4
        /*0010*/ 	.word	0x00000000
	.align		4
        /*0014*/ 	.word	0xfffffffd
	.align		4
        /*0018*/ 	.word	0x00000000
	.align		4
        /*001c*/ 	.word	0xfffffffc


//--------------------- .text._Z18search_kernel_demoPKcxS0_iPiS1_ --------------------------
	.section	.text._Z18search_kernel_demoPKcxS0_iPiS1_,"ax",@progbits
	.align	128
        .global         _Z18search_kernel_demoPKcxS0_iPiS1_
        .type           _Z18search_kernel_demoPKcxS0_iPiS1_,@function
        .size           _Z18search_kernel_demoPKcxS0_iPiS1_,(.L_x_14 - _Z18search_kernel_demoPKcxS0_iPiS1_)
        .other          _Z18search_kernel_demoPKcxS0_iPiS1_,@"STO_CUDA_ENTRY STV_DEFAULT"
_Z18search_kernel_demoPKcxS0_iPiS1_:
.text._Z18search_kernel_demoPKcxS0_iPiS1_:
[----:B------:R-:W-:Y:S01]  /*0000*/  LDC R1, c[0x0][0x37c] ;  /* 0x0000df00ff017b82 */ /* 0x000fe20000000800 */
[----:B------:R-:W0:Y:S07]  /*0010*/  S2R R3, SR_TID.X ;  /* 0x0000000000037919 */ /* 0x000e2e0000002100 */
[----:B------:R-:W0:Y:S01]  /*0020*/  S2UR UR8, SR_CTAID.X ;  /* 0x00000000000879c3 */ /* 0x000e220000002500 */
[----:B------:R-:W1:Y:S01]  /*0030*/  LDCU UR9, c[0x0][0x398] ;  /* 0x00007300ff0977ac */ /* 0x000e620008000800 */
[----:B------:R-:W2:Y:S06]  /*0040*/  LDCU.64 UR6, c[0x0][0x388] ;  /* 0x00007100ff0677ac */ /* 0x000eac0008000a00 */
[----:B------:R-:W0:Y:S01]  /*0050*/  LDC R0, c[0x0][0x360] ;  /* 0x0000d800ff007b82 */ /* 0x000e220000000800 */
[----:B-1----:R-:W-:-:S02]  /*0060*/  USHF.R.S32.HI UR4, URZ, 0x1f, UR9 ;  /* 0x0000001fff047899 */ /* 0x002fc40008011409 */
[----:B--2---:R-:W-:Y:S01]  /*0070*/  UIADD3 UR5, UP0, UPT, -UR9, UR6, URZ ;  /* 0x0000000609057290 */ /* 0x004fe2000ff1e1ff */
[----:B------:R-:W1:Y:S03]  /*0080*/  LDCU UR6, c[0x0][0x370] ;  /* 0x00006e00ff0677ac */ /* 0x000e660008000800 */
[----:B------:R-:W-:Y:S01]  /*0090*/  UIADD3.X UR4, UPT, UPT, ~UR4, UR7, URZ, UP0, !UPT ;  /* 0x0000000704047290 */ /* 0x000fe200087fe5ff */
[----:B0-----:R-:W-:-:S05]  /*00a0*/  IMAD R3, R0, UR8, R3 ;  /* 0x0000000800037c24 */ /* 0x001fca000f8e0203 */
[----:B------:R-:W-:Y:S01]  /*00b0*/  IMAD.U32 R2, RZ, RZ, UR4 ;  /* 0x00000004ff027e24 */ /* 0x000fe2000f8e00ff */
[----:B------:R-:W-:-:S04]  /*00c0*/  ISETP.LE.U32.AND P0, PT, R3, UR5, PT ;  /* 0x0000000503007c0c */ /* 0x000fc8000bf03070 */
[----:B------:R-:W-:Y:S01]  /*00d0*/  ISETP.GE.AND.EX P0, PT, R2, RZ, PT, P0 ;  /* 0x000000ff0200720c */ /* 0x000fe20003f06300 */
[----:B-1----:R-:W-:-:S12]  /*00e0*/  IMAD R0, R0, UR6, RZ ;  /* 0x0000000600007c24 */ /* 0x002fd8000f8e02ff */
[----:B------:R-:W-:Y:S05]  /*00f0*/  @!P0 EXIT ;  /* 0x000000000000894d */ /* 0x000fea0003800000 */
[----:B------:R-:W-:Y:S01]  /*0100*/  UISETP.GE.AND UP0, UPT, UR9, 0x1, UPT ;  /* 0x000000010900788c */ /* 0x000fe2000bf06270 */
[----:B------:R-:W-:Y:S01]  /*0110*/  IMAD.MOV.U32 R2, RZ, RZ, RZ ;  /* 0x000000ffff027224 */ /* 0x000fe200078e00ff */
[----:B------:R-:W0:Y:S07]  /*0120*/  LDCU.64 UR6, c[0x0][0x358] ;  /* 0x00006b00ff0677ac */ /* 0x000e2e0008000a00 */
[----:B------:R-:W-:Y:S05]  /*0130*/  BRA.U !UP0, `(.L_x_0) ;  /* 0x0000000108ac7547 */ /* 0x000fea000b800000 */
.L_x_5:
[----:B------:R-:W-:Y:S04]  /*0140*/  BSSY.RECONVERGENT B0, `(.L_x_1) ;  /* 0x0000023000007945 */ /* 0x000fe80003800200 */
[----:B------:R-:W-:Y:S01]  /*0150*/  BSSY.RELIABLE B1, `(.L_x_2) ;  /* 0x0000011000017945 */ /* 0x000fe20003800100 */
[----:B------:R-:W-:Y:S01]  /*0160*/  IMAD.MOV.U32 R8, RZ, RZ, RZ ;  /* 0x000000ffff087224 */ /* 0x000fe200078e00ff */
[----:B------:R-:W1:Y:S01]  /*0170*/  LDCU UR9, c[0x0][0x398] ;  /* 0x00007300ff0977ac */ /* 0x000e620008000800 */
[----:B------:R-:W2:Y:S01]  /*0180*/  LDCU.64 UR10, c[0x0][0x380] ;  /* 0x00007000ff0a77ac */ /* 0x000ea20008000a00 */
[----:B------:R-:W3:Y:S04]  /*0190*/  LDCU.64 UR12, c[0x0][0x390] ;  /* 0x00007200ff0c77ac */ /* 0x000ee80008000a00 */
.L_x_4:
[----:B---3--:R-:W-:Y:S02]  /*01a0*/  IADD3 R6, P2, PT, R8, UR12, RZ ;  /* 0x0000000c08067c10 */ /* 0x008fe4000ff5e0ff */
[----:B--2---:R-:W-:-:S03]  /*01b0*/  IADD3 R4, P0, P1, R3, UR10, R8 ;  /* 0x0000000a03047c10 */ /* 0x004fc6000f91e008 */
[----:B------:R-:W-:Y:S01]  /*01c0*/  IMAD.X R7, RZ, RZ, UR13, P2 ;  /* 0x0000000dff077e24 */ /* 0x000fe200090e06ff */
[----:B------:R-:W-:-:S05]  /*01d0*/  IADD3.X R5, PT, PT, R2, UR11, RZ, P0, P1 ;  /* 0x0000000b02057c10 */ /* 0x000fca00087e24ff */
[----:B0-----:R-:W2:Y:S04]  /*01e0*/  LDG.E.U8 R4, desc[UR6][R4.64] ;  /* 0x0000000604047981 */ /* 0x001ea8000c1e1100 */
[----:B------:R-:W2:Y:S02]  /*01f0*/  LDG.E.U8 R7, desc[UR6][R6.64] ;  /* 0x0000000606077981 */ /* 0x000ea4000c1e1100 */
[----:B--2---:R-:W-:-:S13]  /*0200*/  ISETP.NE.AND P0, PT, R4, R7, PT ;  /* 0x000000070400720c */ /* 0x004fda0003f05270 */
[----:B------:R-:W-:Y:S05]  /*0210*/  @P0 BREAK.RELIABLE B1 ;  /* 0x0000000000010942 */ /* 0x000fea0003800100 */
[----:B------:R-:W-:Y:S05]  /*0220*/  @P0 BRA `(.L_x_3) ;  /* 0x0000000000500947 */ /* 0x000fea0003800000 */
[----:B------:R-:W-:-:S05]  /*0230*/  VIADD R8, R8, 0x1 ;  /* 0x0000000108087836 */ /* 0x000fca0000000000 */
[----:B-1----:R-:W-:-:S13]  /*0240*/  ISETP.NE.AND P0, PT, R8, UR9, PT ;  /* 0x0000000908007c0c */ /* 0x002fda000bf05270 */
[----:B------:R-:W-:Y:S05]  /*0250*/  @P0 BRA `(.L_x_4) ;  /* 0xfffffffc00d00947 */ /* 0x000fea000383ffff */
[----:B------:R-:W-:Y:S05]  /*0260*/  BSYNC.RELIABLE B1 ;  /* 0x0000000000017941 */ /* 0x000fea0003800100 */
.L_x_2:
[----:B------:R-:W0:Y:S01]  /*0270*/  S2R R7, SR_LANEID ;  /* 0x0000000000077919 */ /* 0x000e220000000000 */
[----:B------:R-:W-:Y:S01]  /*0280*/  VOTEU.ANY UR8, UPT, PT ;  /* 0x0000000000087886 */ /* 0x000fe200038e0100 */
[----:B------:R-:W1:Y:S01]  /*0290*/  LDC.64 R4, c[0x0][0x3a8] ;  /* 0x0000ea00ff047b82 */ /* 0x000e620000000a00 */
[----:B------:R-:W0:Y:S08]  /*02a0*/  FLO.U32 R8, UR8 ;  /* 0x0000000800087d00 */ /* 0x000e3000080e0000 */
[----:B------:R-:W1:Y:S01]  /*02b0*/  POPC R11, UR8 ;  /* 0x00000008000b7d09 */ /* 0x000e620008000000 */
[----:B0-----:R-:W-:-:S13]  /*02c0*/  ISETP.EQ.U32.AND P0, PT, R8, R7, PT ;  /* 0x000000070800720c */ /* 0x001fda0003f02070 */
[----:B-1----:R-:W2:Y:S01]  /*02d0*/  @P0 ATOMG.E.ADD.STRONG.GPU PT, R5, desc[UR6][R4.64], R11 ;  /* 0x8000000b040509a8 */ /* 0x002ea200081ef106 */
[----:B------:R-:W0:Y:S02]  /*02e0*/  S2R R6, SR_LTMASK ;  /* 0x0000000000067919 */ /* 0x000e240000003900 */
[----:B0-----:R-:W-:-:S06]  /*02f0*/  LOP3.LUT R10, R6, UR8, RZ, 0xc0, !PT ;  /* 0x00000008060a7c12 */ /* 0x001fcc000f8ec0ff */
[----:B------:R-:W0:Y:S01]  /*0300*/  POPC R10, R10 ;  /* 0x0000000a000a7309 */ /* 0x000e220000000000 */
[----:B--2---:R-:W0:Y:S02]  /*0310*/  SHFL.IDX PT, R9, R5, R8, 0x1f ;  /* 0x00001f0805097589 */ /* 0x004e2400000e0000 */
[----:B0-----:R-:W-:-:S05]  /*0320*/  IMAD.IADD R9, R9, 0x1, R10 ;  /* 0x0000000109097824 */ /* 0x001fca00078e020a */
[----:B------:R-:W-:-:S13]  /*0330*/  ISETP.GT.AND P0, PT, R9, 0x3e7, PT ;  /* 0x000003e70900780c */ /* 0x000fda0003f04270 */
[----:B------:R-:W0:Y:S02]  /*0340*/  @!P0 LDC.64 R6, c[0x0][0x3a0] ;  /* 0x0000e800ff068b82 */ /* 0x000e240000000a00 */
[----:B0-----:R-:W-:-:S05]  /*0350*/  @!P0 IMAD.WIDE R6, R9, 0x4, R6 ;  /* 0x0000000409068825 */ /* 0x001fca00078e0206 */
[----:B------:R0:W-:Y:S02]  /*0360*/  @!P0 STG.E desc[UR6][R6.64], R3 ;  /* 0x0000000306008986 */ /* 0x0001e4000c101906 */
.L_x_3:
[----:B-1----:R-:W-:Y:S05]  /*0370*/  BSYNC.RECONVERGENT B0 ;  /* 0x0000000000007941 */ /* 0x002fea0003800200 */
.L_x_1:
[----:B------:R-:W-:Y:S05]  /*0380*/  WARPSYNC.ALL ;  /* 0x0000000000007948 */ /* 0x000fea0003800000 */
[----:B0-----:R-:W-:-:S05]  /*0390*/  IADD3 R3, P0, PT, R0, R3, RZ ;  /* 0x0000000300037210 */ /* 0x001fca0007f1e0ff */
[----:B------:R-:W-:Y:S01]  /*03a0*/  IMAD.X R2, RZ, RZ, R2, P0 ;  /* 0x000000ffff027224 */ /* 0x000fe200000e0602 */
[----:B------:R-:W-:-:S04]  /*03b0*/  ISETP.GT.U32.AND P0, PT, R3, UR5, PT ;  /* 0x0000000503007c0c */ /* 0x000fc8000bf04070 */
[----:B------:R-:W-:-:S13]  /*03c0*/  ISETP.GT.AND.EX P0, PT, R2, UR4, PT, P0 ;  /* 0x0000000402007c0c */ /* 0x000fda000bf04300 */
[----:B------:R-:W-:Y:S05]  /*03d0*/  @P0 EXIT ;  /* 0x000000000000094d */ /* 0x000fea0003800000 */
[----:B------:R-:W-:Y:S05]  /*03e0*/  BRA `(.L_x_5) ;  /* 0xfffffffc00547947 */ /* 0x000fea000383ffff */
.L_x_0:
[----:B------:R-:W-:Y:S01]  /*03f0*/  IADD3 R6, P0, PT, R0, R3, RZ ;  /* 0x0000000300067210 */ /* 0x000fe20007f1e0ff */
[----:B------:R-:W-:Y:S03]  /*0400*/  BSSY.RECONVERGENT B0, `(.L_x_6) ;  /* 0x0000029000007945 */ /* 0x000fe60003800200 */
[----:B------:R-:W-:Y:S01]  /*0410*/  IADD3 R5, P1, PT, R6, -0x1, RZ ;  /* 0xffffffff06057810 */ /* 0x000fe20007f3e0ff */
[----:B------:R-:W-:-:S03]  /*0420*/  IMAD.X R8, RZ, RZ, R2, P0 ;  /* 0x000000ffff087224 */ /* 0x000fc600000e0602 */
[----:B------:R-:W-:Y:S02]  /*0430*/  ISETP.GT.U32.AND P0, PT, R5, UR5, PT ;  /* 0x0000000505007c0c */ /* 0x000fe4000bf04070 */
[----:B------:R-:W-:-:S04]  /*0440*/  IADD3.X R7, PT, PT, R8, -0x1, RZ, P1, !PT ;  /* 0xffffffff08077810 */ /* 0x000fc80000ffe4ff */
[----:B------:R-:W-:-:S04]  /*0450*/  ISETP.GT.AND.EX P0, PT, R7, UR4, PT, P0 ;  /* 0x0000000407007c0c */ /* 0x000fc8000bf04300 */
[----:B------:R-:W-:Y:S02]  /*0460*/  SEL R5, R5, UR5, P0 ;  /* 0x0000000505057c07 */ /* 0x000fe40008000000 */
[----:B------:R-:W-:Y:S02]  /*0470*/  SEL R7, R7, UR4, P0 ;  /* 0x0000000407077c07 */ /* 0x000fe40008000000 */
[----:B------:R-:W-:-:S05]  /*0480*/  IADD3 R5, P0, PT, R5, 0x1, RZ ;  /* 0x0000000105057810 */ /* 0x000fca0007f1e0ff */
[----:B------:R-:W-:Y:S01]  /*0490*/  IMAD.X R7, RZ, RZ, R7, P0 ;  /* 0x000000ffff077224 */ /* 0x000fe200000e0607 */
[----:B------:R-:W-:-:S04]  /*04a0*/  ISETP.NE.U32.AND P0, PT, R5, R6, PT ;  /* 0x000000060500720c */ /* 0x000fc80003f05070 */
[----:B------:R-:W-:-:S04]  /*04b0*/  ISETP.NE.AND.EX P0, PT, R7, R8, PT, P0 ;  /* 0x000000080700720c */ /* 0x000fc80003f05300 */
[----:B------:R-:W-:-:S04]  /*04c0*/  SEL R4, RZ, 0x1, !P0 ;  /* 0x00000001ff047807 */ /* 0x000fc80004000000 */
[----:B------:R-:W-:-:S04]  /*04d0*/  IADD3 R5, P0, P1, R5, -R6, -R4 ;  /* 0x8000000605057210 */ /* 0x000fc8000791e804 */
[----:B------:R-:W-:-:S04]  /*04e0*/  IADD3.X R7, PT, PT, R7, -0x1, ~R8, P0, P1 ;  /* 0xffffffff07077810 */ /* 0x000fc800007e2c08 */
[----:B------:R-:W-:-:S13]  /*04f0*/  ISETP.NE.U32.AND P0, PT, R7, RZ, PT ;  /* 0x000000ff0700720c */ /* 0x000fda0003f05070 */
[----:B------:R-:W-:Y:S05]  /*0500*/  @P0 BRA `(.L_x_7) ;  /* 0x0000000000500947 */ /* 0x000fea0003800000 */
[----:B------:R-:W1:Y:S01]  /*0510*/  I2F.U32.RP R8, R0 ;  /* 0x0000000000087306 */ /* 0x000e620000209000 */
[----:B------:R-:W-:Y:S01]  /*0520*/  IMAD.MOV R9, RZ, RZ, -R0 ;  /* 0x000000ffff097224 */ /* 0x000fe200078e0a00 */
[----:B------:R-:W-:-:S06]  /*0530*/  ISETP.NE.U32.AND P2, PT, R0, RZ, PT ;  /* 0x000000ff0000720c */ /* 0x000fcc0003f45070 */
[----:B-1----:R-:W1:Y:S02]  /*0540*/  MUFU.RCP R8, R8 ;  /* 0x0000000800087308 */ /* 0x002e640000001000 */
[----:B-1----:R-:W-:-:S06]  /*0550*/  VIADD R6, R8, 0xffffffe ;  /* 0x0ffffffe08067836 */ /* 0x002fcc0000000000 */
[----:B------:R1:W2:Y:S02]  /*0560*/  F2I.FTZ.U32.TRUNC.NTZ R7, R6 ;  /* 0x0000000600077305 */ /* 0x0002a4000021f000 */
[----:B-1----:R-:W-:Y:S02]  /*0570*/  IMAD.MOV.U32 R6, RZ, RZ, RZ ;  /* 0x000000ffff067224 */ /* 0x002fe400078e00ff */
[----:B--2---:R-:W-:-:S04]  /*0580*/  IMAD R9, R9, R7, RZ ;  /* 0x0000000709097224 */ /* 0x004fc800078e02ff */
[----:B------:R-:W-:-:S06]  /*0590*/  IMAD.HI.U32 R10, R7, R9, R6 ;  /* 0x00000009070a7227 */ /* 0x000fcc00078e0006 */
[----:B------:R-:W-:-:S04]  /*05a0*/  IMAD.HI.U32 R6, R10, R5, RZ ;  /* 0x000000050a067227 */ /* 0x000fc800078e00ff */
[----:B------:R-:W-:-:S04]  /*05b0*/  IMAD.MOV R7, RZ, RZ, -R6 ;  /* 0x000000ffff077224 */ /* 0x000fc800078e0a06 */
[----:B------:R-:W-:Y:S02]  /*05c0*/  IMAD R5, R0, R7, R5 ;  /* 0x0000000700057224 */ /* 0x000fe400078e0205 */
[----:B------:R-:W-:-:S03]  /*05d0*/  IMAD.MOV.U32 R7, RZ, RZ, RZ ;  /* 0x000000ffff077224 */ /* 0x000fc600078e00ff */
[----:B------:R-:W-:-:S13]  /*05e0*/  ISETP.GE.U32.AND P0, PT, R5, R0, PT ;  /* 0x000000000500720c */ /* 0x000fda0003f06070 */
[----:B------:R-:W-:Y:S02]  /*05f0*/  @P0 IMAD.IADD R5, R5, 0x1, -R0 ;  /* 0x0000000105050824 */ /* 0x000fe400078e0a00 */
[----:B------:R-:W-:-:S03]  /*0600*/  @P0 VIADD R6, R6, 0x1 ;  /* 0x0000000106060836 */ /* 0x000fc60000000000 */
[----:B------:R-:W-:-:S13]  /*0610*/  ISETP.GE.U32.AND P1, PT, R5, R0, PT ;  /* 0x000000000500720c */ /* 0x000fda0003f26070 */
[----:B------:R-:W-:Y:S01]  /*0620*/  @P1 VIADD R6, R6, 0x1 ;  /* 0x0000000106061836 */ /* 0x000fe20000000000 */
[----:B------:R-:W-:Y:S01]  /*0630*/  @!P2 LOP3.LUT R6, RZ, R0, RZ, 0x33, !PT ;  /* 0x00000000ff06a212 */ /* 0x000fe200078e33ff */
[----:B------:R-:W-:Y:S06]  /*0640*/  BRA `(.L_x_8) ;  /* 0x0000000000107947 */ /* 0x000fec0003800000 */
.L_x_7:
[----:B------:R-:W-:-:S07]  /*0650*/  MOV R6, 0x670 ;  /* 0x0000067000067802 */ /* 0x000fce0000000f00 */
[----:B0-----:R-:W-:Y:S05]  /*0660*/  CALL.REL.NOINC `($__internal_0_$__cuda_sm20_div_u64) ;  /* 0x00000004009c7944 */ /* 0x001fea0003c00000 */
[----:B------:R-:W-:Y:S02]  /*0670*/  IMAD.MOV.U32 R6, RZ, RZ, R5 ;  /* 0x000000ffff067224 */ /* 0x000fe400078e0005 */
[----:B------:R-:W-:-:S07]  /*0680*/  IMAD.MOV.U32 R7, RZ, RZ, R8 ;  /* 0x000000ffff077224 */ /* 0x000fce00078e0008 */
.L_x_8:
[----:B0-----:R-:W-:Y:S05]  /*0690*/  BSYNC.RECONVERGENT B0 ;  /* 0x0000000000007941 */ /* 0x001fea0003800200 */
.L_x_6:
[----:B------:R-:W-:Y:S01]  /*06a0*/  IADD3 R12, P0, PT, R6, R4, RZ ;  /* 0x00000004060c7210 */ /* 0x000fe20007f1e0ff */
[----:B------:R-:W-:Y:S03]  /*06b0*/  BSSY.RECONVERGENT B0, `(.L_x_9) ;  /* 0x0000022000007945 */ /* 0x000fe60003800200 */
[C---:B------:R-:W-:Y:S01]  /*06c0*/  LOP3.LUT R4, R12.reuse, 0x3, RZ, 0xc0, !PT ;  /* 0x000000030c047812 */ /* 0x040fe200078ec0ff */
[----:B------:R-:W-:Y:S01]  /*06d0*/  IMAD.X R6, RZ, RZ, R7, P0 ;  /* 0x000000ffff067224 */ /* 0x000fe200000e0607 */
[----:B------:R-:W-:Y:S02]  /*06e0*/  ISETP.GE.U32.AND P0, PT, R12, 0x3, PT ;  /* 0x000000030c00780c */ /* 0x000fe40003f06070 */
[----:B------:R-:W-:Y:S02]  /*06f0*/  ISETP.NE.U32.AND P1, PT, R4, 0x3, PT ;  /* 0x000000030400780c */ /* 0x000fe40003f25070 */
[----:B------:R-:W-:-:S02]  /*0700*/  ISETP.GE.U32.AND.EX P0, PT, R6, RZ, PT, P0 ;  /* 0x000000ff0600720c */ /* 0x000fc40003f06100 */
[----:B------:R-:W-:-:S13]  /*0710*/  ISETP.NE.AND.EX P1, PT, RZ, RZ, PT, P1 ;  /* 0x000000ffff00720c */ /* 0x000fda0003f25310 */
[----:B------:R-:W-:Y:S05]  /*0720*/  @!P1 BRA `(.L_x_10) ;  /* 0x0000000000689947 */ /* 0x000fea0003800000 */
[----:B------:R-:W0:Y:S01]  /*0730*/  S2R R15, SR_LANEID ;  /* 0x00000000000f7919 */ /* 0x000e220000000000 */
[----:B------:R-:W1:Y:S01]  /*0740*/  LDC.64 R4, c[0x0][0x3a8] ;  /* 0x0000ea00ff047b82 */ /* 0x000e620000000a00 */
[----:B------:R-:W-:Y:S01]  /*0750*/  VIADD R12, R12, 0x1 ;  /* 0x000000010c0c7836 */ /* 0x000fe20000000000 */
[----:B------:R-:W2:Y:S01]  /*0760*/  S2R R14, SR_LTMASK ;  /* 0x00000000000e7919 */ /* 0x000ea20000003900 */
[----:B------:R-:W-:-:S03]  /*0770*/  IMAD.MOV.U32 R13, RZ, RZ, RZ ;  /* 0x000000ffff0d7224 */ /* 0x000fc600078e00ff */
[----:B------:R-:W-:-:S07]  /*0780*/  LOP3.LUT R12, R12, 0x3, RZ, 0xc0, !PT ;  /* 0x000000030c0c7812 */ /* 0x000fce00078ec0ff */
.L_x_11:
[----:B------:R-:W-:Y:S02]  /*0790*/  VOTEU.ANY UR8, UPT, PT ;  /* 0x0000000000087886 */ /* 0x000fe400038e0100 */
[----:B------:R-:W0:Y:S08]  /*07a0*/  FLO.U32 R8, UR8 ;  /* 0x0000000800087d00 */ /* 0x000e3000080e0000 */
[----:B------:R-:W1:Y:S01]  /*07b0*/  POPC R11, UR8 ;  /* 0x00000008000b7d09 */ /* 0x000e620008000000 */
[----:B0-----:R-:W-:-:S13]  /*07c0*/  ISETP.EQ.U32.AND P1, PT, R8, R15, PT ;  /* 0x0000000f0800720c */ /* 0x001fda0003f22070 */
[----:B-1----:R-:W3:Y:S01]  /*07d0*/  @P1 ATOMG.E.ADD.STRONG.GPU PT, R11, desc[UR6][R4.64], R11 ;  /* 0x8000000b040b19a8 */ /* 0x002ee200081ef106 */
[----:B--2---:R-:W-:-:S06]  /*07e0*/  LOP3.LUT R10, R14, UR8, RZ, 0xc0, !PT ;  /* 0x000000080e0a7c12 */ /* 0x004fcc000f8ec0ff */
[----:B------:R-:W0:Y:S01]  /*07f0*/  POPC R10, R10 ;  /* 0x0000000a000a7309 */ /* 0x000e220000000000 */
[----:B---3--:R-:W0:Y:S02]  /*0800*/  SHFL.IDX PT, R9, R11, R8, 0x1f ;  /* 0x00001f080b097589 */ /* 0x008e2400000e0000 */
[----:B0-----:R-:W-:-:S05]  /*0810*/  IMAD.IADD R9, R9, 0x1, R10 ;  /* 0x0000000109097824 */ /* 0x001fca00078e020a */
[----:B------:R-:W-:-:S13]  /*0820*/  ISETP.GT.AND P1, PT, R9, 0x3e7, PT ;  /* 0x000003e70900780c */ /* 0x000fda0003f24270 */
[----:B------:R-:W0:Y:S02]  /*0830*/  @!P1 LDC.64 R6, c[0x0][0x3a0] ;  /* 0x0000e800ff069b82 */ /* 0x000e240000000a00 */
[----:B0-----:R-:W-:-:S05]  /*0840*/  @!P1 IMAD.WIDE R6, R9, 0x4, R6 ;  /* 0x0000000409069825 */ /* 0x001fca00078e0206 */
[----:B------:R0:W-:Y:S01]  /*0850*/  @!P1 STG.E desc[UR6][R6.64], R3 ;  /* 0x0000000306009986 */ /* 0x0001e2000c101906 */
[----:B------:R-:W-:-:S04]  /*0860*/  IADD3 R12, P1, PT, R12, -0x1, RZ ;  /* 0xffffffff0c0c7810 */ /* 0x000fc80007f3e0ff */
[----:B------:R-:W-:Y:S02]  /*0870*/  IADD3.X R13, PT, PT, R13, -0x1, RZ, P1, !PT ;  /* 0xffffffff0d0d7810 */ /* 0x000fe40000ffe4ff */
[----:B------:R-:W-:-:S04]  /*0880*/  ISETP.NE.U32.AND P1, PT, R12, RZ, PT ;  /* 0x000000ff0c00720c */ /* 0x000fc80003f25070 */
[----:B------:R-:W-:Y:S02]  /*0890*/  ISETP.NE.AND.EX P1, PT, R13, RZ, PT, P1 ;  /* 0x000000ff0d00720c */ /* 0x000fe40003f25310 */
[----:B0-----:R-:W-:-:S05]  /*08a0*/  IADD3 R3, P2, PT, R0, R3, RZ ;  /* 0x0000000300037210 */ /* 0x001fca0007f5e0ff */
[----:B------:R-:W-:-:S06]  /*08b0*/  IMAD.X R2, RZ, RZ, R2, P2 ;  /* 0x000000ffff027224 */ /* 0x000fcc00010e0602 */
[----:B------:R-:W-:Y:S05]  /*08c0*/  @P1 BRA `(.L_x_11) ;  /* 0xfffffffc00b01947 */ /* 0x000fea000383ffff */
.L_x_10:
[----:B------:R-:W-:Y:S05]  /*08d0*/  BSYNC.RECONVERGENT B0 ;  /* 0x0000000000007941 */ /* 0x000fea0003800200 */
.L_x_9:
[----:B------:R-:W-:Y:S05]  /*08e0*/  @!P0 EXIT ;  /* 0x000000000000894d */ /* 0x000fea0003800000 */
[----:B------:R-:W0:Y:S02]  /*08f0*/  LDC.64 R4, c[0x0][0x3a8] ;  /* 0x0000ea00ff047b82 */ /* 0x000e240000000a00 */
.L_x_12:
[----:B------:R-:W1:Y:S01]  /*0900*/  S2R R7, SR_LANEID ;  /* 0x0000000000077919 */ /* 0x000e620000000000 */
[----:B------:R-:W-:Y:S02]  /*0910*/  VOTEU.ANY UR8, UPT, PT ;  /* 0x0000000000087886 */ /* 0x000fe400038e0100 */
[----:B------:R-:W1:Y:S08]  /*0920*/  FLO.U32 R10, UR8 ;  /* 0x00000008000a7d00 */ /* 0x000e7000080e0000 */
[----:B------:R-:W0:Y:S01]  /*0930*/  POPC R13, UR8 ;  /* 0x00000008000d7d09 */ /* 0x000e220008000000 */
[----:B-1----:R-:W-:-:S13]  /*0940*/  ISETP.EQ.U32.AND P0, PT, R10, R7, PT ;  /* 0x000000070a00720c */ /* 0x002fda0003f02070 */
[----:B0-----:R-:W2:Y:S01]  /*0950*/  @P0 ATOMG.E.ADD.STRONG.GPU PT, R13, desc[UR6][R4.64], R13 ;  /* 0x8000000d040d09a8 */ /* 0x001ea200081ef106 */
[----:B------:R-:W0:Y:S01]  /*0960*/  FLO.U32 R14, UR8 ;  /* 0x00000008000e7d00 */ /* 0x000e2200080e0000 */
[----:B------:R-:W1:Y:S07]  /*0970*/  S2R R6, SR_LTMASK ;  /* 0x0000000000067919 */ /* 0x000e6e0000003900 */
[----:B------:R-:W-:Y:S01]  /*0980*/  POPC R15, UR8 ;  /* 0x00000008000f7d09 */ /* 0x000fe20008000000 */
[----:B0-----:R-:W-:-:S02]  /*0990*/  ISETP.EQ.U32.AND P1, PT, R14, R7, PT ;  /* 0x000000070e00720c */ /* 0x001fc40003f22070 */
[----:B-1----:R-:W-:-:S06]  /*09a0*/  LOP3.LUT R12, R6, UR8, RZ, 0xc0, !PT ;  /* 0x00000008060c7c12 */ /* 0x002fcc000f8ec0ff */
[----:B------:R-:W0:Y:S01]  /*09b0*/  POPC R12, R12 ;  /* 0x0000000c000c7309 */ /* 0x000e220000000000 */
[----:B--2---:R-:W0:Y:S02]  /*09c0*/  SHFL.IDX PT, R11, R13, R10, 0x1f ;  /* 0x00001f0a0d0b7589 */ /* 0x004e2400000e0000 */
[----:B0-----:R-:W-:-:S05]  /*09d0*/  IMAD.IADD R11, R11, 0x1, R12 ;  /* 0x000000010b0b7824 */ /* 0x001fca00078e020c */
[----:B------:R-:W-:-:S13]  /*09e0*/  ISETP.GT.AND P0, PT, R11, 0x3e7, PT ;  /* 0x000003e70b00780c */ /* 0x000fda0003f04270 */
[----:B------:R-:W0:Y:S02]  /*09f0*/  @!P0 LDC.64 R8, c[0x0][0x3a0] ;  /* 0x0000e800ff088b82 */ /* 0x000e240000000a00 */
[----:B0-----:R-:W-:-:S05]  /*0a00*/  @!P0 IMAD.WIDE R8, R11, 0x4, R8 ;  /* 0x000000040b088825 */ /* 0x001fca00078e0208 */
[----:B------:R-:W-:Y:S04]  /*0a10*/  @!P0 STG.E desc[UR6][R8.64], R3 ;  /* 0x0000000308008986 */ /* 0x000fe8000c101906 */
[----:B------:R-:W2:Y:S01]  /*0a20*/  @P1 ATOMG.E.ADD.STRONG.GPU PT, R15, desc[UR6][R4.64], R15 ;  /* 0x8000000f040f19a8 */ /* 0x000ea200081ef106 */
[----:B------:R-:W-:Y:S01]  /*0a30*/  LOP3.LUT R12, R6, UR8, RZ, 0xc0, !PT ;  /* 0x00000008060c7c12 */ /* 0x000fe2000f8ec0ff */
[----:B------:R-:W0:Y:S08]  /*0a40*/  FLO.U32 R16, UR8 ;  /* 0x0000000800107d00 */ /* 0x000e3000080e0000 */
[----:B------:R-:W1:Y:S01]  /*0a50*/  POPC R12, R12 ;  /* 0x0000000c000c7309 */ /* 0x000e620000000000 */
[----:B0-----:R-:W-:-:S07]  /*0a60*/  ISETP.EQ.U32.AND P2, PT, R16, R7, PT ;  /* 0x000000071000720c */ /* 0x001fce0003f42070 */
[----:B------:R-:W0:Y:S01]  /*0a70*/  POPC R17, UR8 ;  /* 0x0000000800117d09 */ /* 0x000e220008000000 */
[----:B--2---:R2:W1:Y:S02]  /*0a80*/  SHFL.IDX PT, R13, R15, R14, 0x1f ;  /* 0x00001f0e0f0d7589 */ /* 0x00446400000e0000 */
[----:B--2---:R-:W-:Y:S01]  /*0a90*/  IADD3 R15, P0, PT, R0, R3, RZ ;  /* 0x00000003000f7210 */ /* 0x004fe20007f1e0ff */
[----:B-1----:R-:W-:-:S05]  /*0aa0*/  IMAD.IADD R13, R13, 0x1, R12 ;  /* 0x000000010d0d7824 */ /* 0x002fca00078e020c */
[----:B------:R-:W-:-:S13]  /*0ab0*/  ISETP.GT.AND P1, PT, R13, 0x3e7, PT ;  /* 0x000003e70d00780c */ /* 0x000fda0003f24270 */
[----:B------:R-:W1:Y:S02]  /*0ac0*/  @!P1 LDC.64 R10, c[0x0][0x3a0] ;  /* 0x0000e800ff0a9b82 */ /* 0x000e640000000a00 */
[----:B-1----:R-:W-:-:S05]  /*0ad0*/  @!P1 IMAD.WIDE R8, R13, 0x4, R10 ;  /* 0x000000040d089825 */ /* 0x002fca00078e020a */
[----:B------:R1:W-:Y:S04]  /*0ae0*/  @!P1 STG.E desc[UR6][R8.64], R15 ;  /* 0x0000000f08009986 */ /* 0x0003e8000c101906 */
[----:B0-----:R-:W2:Y:S01]  /*0af0*/  @P2 ATOMG.E.ADD.STRONG.GPU PT, R17, desc[UR6][R4.64], R17 ;  /* 0x80000011041129a8 */ /* 0x001ea200081ef106 */
[----:B------:R-:W-:Y:S01]  /*0b00*/  LOP3.LUT R12, R6, UR8, RZ, 0xc0, !PT ;  /* 0x00000008060c7c12 */ /* 0x000fe2000f8ec0ff */
[----:B------:R-:W-:Y:S01]  /*0b10*/  POPC R13, UR8 ;  /* 0x00000008000d7d09 */ /* 0x000fe20008000000 */
[----:B------:R-:W-:Y:S02]  /*0b20*/  ISETP.EQ.U32.AND P3, PT, R14, R7, PT ;  /* 0x000000070e00720c */ /* 0x000fe40003f62070 */
[----:B-1----:R-:W-:-:S05]  /*0b30*/  IADD3 R15, P1, PT, R0, R15, RZ ;  /* 0x0000000f000f7210 */ /* 0x002fca0007f3e0ff */
        /* <DEDUP_REMOVED lines=9> */
[----:B------:R-:W-:Y:S01]  /*0bd0*/  IMAD.X R2, RZ, RZ, R2, P0 ;  /* 0x000000ffff027224 */ /* 0x000fe200000e0602 */
[----:B------:R-:W-:-:S03]  /*0be0*/  IADD3 R11, P0, PT, R0, R15, RZ ;  /* 0x0000000f000b7210 */ /* 0x000fc60007f1e0ff */
[----:B------:R-:W-:Y:S01]  /*0bf0*/  IMAD.X R2, RZ, RZ, R2, P1 ;  /* 0x000000ffff027224 */ /* 0x000fe200008e0602 */
[----:B------:R-:W0:Y:S03]  /*0c00*/  POPC R10, R10 ;  /* 0x0000000a000a7309 */ /* 0x000e260000000000 */
[----:B------:R-:W-:Y:S01]  /*0c10*/  IMAD.X R2, RZ, RZ, R2, P0 ;  /* 0x000000ffff027224 */ /* 0x000fe200000e0602 */
[----:B--2---:R-:W0:Y:S02]  /*0c20*/  SHFL.IDX PT, R3, R13, R14, 0x1f ;  /* 0x00001f0e0d037589 */ /* 0x004e2400000e0000 */
[----:B0-----:R-:W-:-:S05]  /*0c30*/  IMAD.IADD R3, R3, 0x1, R10 ;  /* 0x0000000103037824 */ /* 0x001fca00078e020a */
[----:B------:R-:W-:-:S13]  /*0c40*/  ISETP.GT.AND P2, PT, R3, 0x3e7, PT ;  /* 0x000003e70300780c */ /* 0x000fda0003f44270 */
[----:B------:R-:W0:Y:S02]  /*0c50*/  @!P2 LDC.64 R6, c[0x0][0x3a0] ;  /* 0x0000e800ff06ab82 */ /* 0x000e240000000a00 */
[----:B0-----:R-:W-:Y:S01]  /*0c60*/  @!P2 IMAD.WIDE R6, R3, 0x4, R6 ;  /* 0x000000040306a825 */ /* 0x001fe200078e0206 */
[----:B------:R-:W-:-:S04]  /*0c70*/  IADD3 R3, P0, PT, R0, R11, RZ ;  /* 0x0000000b00037210 */ /* 0x000fc80007f1e0ff */
[----:B------:R1:W-:Y:S01]  /*0c80*/  @!P2 STG.E desc[UR6][R6.64], R11 ;  /* 0x0000000b0600a986 */ /* 0x0003e2000c101906 */
[----:B------:R-:W-:Y:S01]  /*0c90*/  IMAD.X R2, RZ, RZ, R2, P0 ;  /* 0x000000ffff027224 */ /* 0x000fe200000e0602 */
[----:B------:R-:W-:-:S04]  /*0ca0*/  ISETP.GT.U32.AND P0, PT, R3, UR5, PT ;  /* 0x0000000503007c0c */ /* 0x000fc8000bf04070 */
[----:B------:R-:W-:-:S13]  /*0cb0*/  ISETP.GT.AND.EX P0, PT, R2, UR4, PT, P0 ;  /* 0x0000000402007c0c */ /* 0x000fda000bf04300 */
[----:B-1----:R-:W-:Y:S05]  /*0cc0*/  @!P0 BRA `(.L_x_12) ;  /* 0xfffffffc000c8947 */ /* 0x002fea000383ffff */
[----:B------:R-:W-:Y:S05]  /*0cd0*/  EXIT ;  /* 0x000000000000794d */ /* 0x000fea0003800000 */
        .weak           $__internal_0_$__cuda_sm20_div_u64
        .type           $__internal_0_$__cuda_sm20_div_u64,@function
        .size           $__internal_0_$__cuda_sm20_div_u64,(.L_x_14 - $__internal_0_$__cuda_sm20_div_u64)
$__internal_0_$__cuda_sm20_div_u64:
[----:B------:R-:W-:Y:S02]  /*0ce0*/  IMAD.MOV.U32 R12, RZ, RZ, R0 ;  /* 0x000000ffff0c7224 */ /* 0x000fe400078e0000 */
[----:B------:R-:W-:-:S04]  /*0cf0*/  IMAD.MOV.U32 R13, RZ, RZ, RZ ;  /* 0x000000ffff0d7224 */ /* 0x000fc800078e00ff */
[----:B------:R-:W0:Y:S08]  /*0d00*/  I2F.U64.RP R12, R12 ;  /* 0x0000000c000c7312 */ /* 0x000e300000309000 */
[----:B0-----:R-:W0:Y:S02]  /*0d10*/  MUFU.RCP R8, R12 ;  /* 0x0000000c00087308 */ /* 0x001e240000001000 */
[----:B0-----:R-:W-:-:S06]  /*0d20*/  VIADD R8, R8, 0x1ffffffe ;  /* 0x1ffffffe08087836 */ /* 0x001fcc0000000000 */
[----:B------:R-:W0:Y:S02]  /*0d30*/  F2I.U64.TRUNC R8, R8 ;  /* 0x0000000800087311 */ /* 0x000e24000020d800 */
[----:B0-----:R-:W-:-:S04]  /*0d40*/  IMAD.WIDE.U32 R10, R8, R0, RZ ;  /* 0x00000000080a7225 */ /* 0x001fc800078e00ff */
[----:B------:R-:W-:Y:S01]  /*0d50*/  IMAD R11, R9, R0, R11 ;  /* 0x00000000090b7224 */ /* 0x000fe200078e020b */
[----:B------:R-:W-:-:S05]  /*0d60*/  IADD3 R15, P0, PT, RZ, -R10, RZ ;  /* 0x8000000aff0f7210 */ /* 0x000fca0007f1e0ff */
[----:B------:R-:W-:-:S04]  /*0d70*/  IMAD.HI.U32 R10, R8, R15, RZ ;  /* 0x0000000f080a7227 */ /* 0x000fc800078e00ff */
[----:B------:R-:W-:Y:S02]  /*0d80*/  IMAD.X R17, RZ, RZ, ~R11, P0 ;  /* 0x000000ffff117224 */ /* 0x000fe400000e0e0b */
[----:B------:R-:W-:Y:S02]  /*0d90*/  IMAD.MOV.U32 R11, RZ, RZ, R8 ;  /* 0x000000ffff0b7224 */ /* 0x000fe400078e0008 */
[-C--:B------:R-:W-:Y:S02]  /*0da0*/  IMAD R13, R9, R17.reuse, RZ ;  /* 0x00000011090d7224 */ /* 0x080fe400078e02ff */
[----:B------:R-:W-:-:S04]  /*0db0*/  IMAD.WIDE.U32 R10, P0, R8, R17, R10 ;  /* 0x00000011080a7225 */ /* 0x000fc8000780000a */
[----:B------:R-:W-:-:S04]  /*0dc0*/  IMAD.HI.U32 R17, R9, R17, RZ ;  /* 0x0000001109117227 */ /* 0x000fc800078e00ff */
[----:B------:R-:W-:-:S05]  /*0dd0*/  IMAD.HI.U32 R10, P1, R9, R15, R10 ;  /* 0x0000000f090a7227 */ /* 0x000fca000782000a */
[----:B------:R-:W-:Y:S01]  /*0de0*/  IADD3 R11, P2, PT, R13, R10, RZ ;  /* 0x0000000a0d0b7210 */ /* 0x000fe20007f5e0ff */
[----:B------:R-:W-:-:S04]  /*0df0*/  IMAD.X R10, R17, 0x1, R9, P0 ;  /* 0x00000001110a7824 */ /* 0x000fc800000e0609 */
[----:B------:R-:W-:Y:S01]  /*0e00*/  IMAD.WIDE.U32 R8, R11, R0, RZ ;  /* 0x000000000b087225 */ /* 0x000fe200078e00ff */
[----:B------:R-:W-:Y:S02]  /*0e10*/  IADD3.X R13, PT, PT, RZ, RZ, R10, P2, P1 ;  /* 0x000000ffff0d7210 */ /* 0x000fe400017e240a */
[----:B------:R-:W-:-:S03]  /*0e20*/  IADD3 R15, P0, PT, RZ, -R8, RZ ;  /* 0x80000008ff0f7210 */ /* 0x000fc60007f1e0ff */
[----:B------:R-:W-:Y:S02]  /*0e30*/  IMAD R8, R13, R0, R9 ;  /* 0x000000000d087224 */ /* 0x000fe400078e0209 */
[----:B------:R-:W-:-:S04]  /*0e40*/  IMAD.HI.U32 R10, R11, R15, RZ ;  /* 0x0000000f0b0a7227 */ /* 0x000fc800078e00ff */
[----:B------:R-:W-:-:S04]  /*0e50*/  IMAD.X R8, RZ, RZ, ~R8, P0 ;  /* 0x000000ffff087224 */ /* 0x000fc800000e0e08 */
[----:B------:R-:W-:-:S04]  /*0e60*/  IMAD.WIDE.U32 R10, P0, R11, R8, R10 ;  /* 0x000000080b0a7225 */ /* 0x000fc8000780000a */
[C---:B------:R-:W-:Y:S02]  /*0e70*/  IMAD R9, R13.reuse, R8, RZ ;  /* 0x000000080d097224 */ /* 0x040fe400078e02ff */
[----:B------:R-:W-:-:S04]  /*0e80*/  IMAD.HI.U32 R10, P1, R13, R15, R10 ;  /* 0x0000000f0d0a7227 */ /* 0x000fc8000782000a */
[----:B------:R-:W-:Y:S01]  /*0e90*/  IMAD.HI.U32 R8, R13, R8, RZ ;  /* 0x000000080d087227 */ /* 0x000fe200078e00ff */
[----:B------:R-:W-:-:S03]  /*0ea0*/  IADD3 R10, P2, PT, R9, R10, RZ ;  /* 0x0000000a090a7210 */ /* 0x000fc60007f5e0ff */
[----:B------:R-:W-:Y:S02]  /*0eb0*/  IMAD.X R13, R8, 0x1, R13, P0 ;  /* 0x00000001080d7824 */ /* 0x000fe400000e060d */
[----:B------:R-:W-:-:S03]  /*0ec0*/  IMAD.HI.U32 R8, R10, R5, RZ ;  /* 0x000000050a087227 */ /* 0x000fc600078e00ff */
[----:B------:R-:W-:Y:S01]  /*0ed0*/  IADD3.X R12, PT, PT, RZ, RZ, R13, P2, P1 ;  /* 0x000000ffff0c7210 */ /* 0x000fe200017e240d */
[----:B------:R-:W-:Y:S02]  /*0ee0*/  IMAD.MOV.U32 R9, RZ, RZ, RZ ;  /* 0x000000ffff097224 */ /* 0x000fe400078e00ff */
[----:B------:R-:W-:-:S04]  /*0ef0*/  IMAD.WIDE.U32 R8, R10, R7, R8 ;  /* 0x000000070a087225 */ /* 0x000fc800078e0008 */
[C---:B------:R-:W-:Y:S02]  /*0f00*/  IMAD R11, R12.reuse, R7, RZ ;  /* 0x000000070c0b7224 */ /* 0x040fe400078e02ff */
[----:B------:R-:W-:-:S04]  /*0f10*/  IMAD.HI.U32 R8, P0, R12, R5, R8 ;  /* 0x000000050c087227 */ /* 0x000fc80007800008 */
[----:B------:R-:W-:Y:S01]  /*0f20*/  IMAD.HI.U32 R12, R12, R7, RZ ;  /* 0x000000070c0c7227 */ /* 0x000fe200078e00ff */
[----:B------:R-:W-:-:S03]  /*0f30*/  IADD3 R11, P1, PT, R11, R8, RZ ;  /* 0x000000080b0b7210 */ /* 0x000fc60007f3e0ff */
[----:B------:R-:W-:-:S04]  /*0f40*/  IMAD.X R8, RZ, RZ, R12, P0 ;  /* 0x000000ffff087224 */ /* 0x000fc800000e060c */
[----:B------:R-:W-:Y:S02]  /*0f50*/  IMAD.X R13, RZ, RZ, R8, P1 ;  /* 0x000000ffff0d7224 */ /* 0x000fe400008e0608 */
[----:B------:R-:W-:-:S04]  /*0f60*/  IMAD.WIDE.U32 R8, R11, R0, RZ ;  /* 0x000000000b087225 */ /* 0x000fc800078e00ff */
[----:B------:R-:W-:Y:S01]  /*0f70*/  IMAD R10, R13, R0, R9 ;  /* 0x000000000d0a7224 */ /* 0x000fe200078e0209 */
[----:B------:R-:W-:-:S04]  /*0f80*/  IADD3 R9, P0, PT, -R8, R5, RZ ;  /* 0x0000000508097210 */ /* 0x000fc80007f1e1ff */
[-C--:B------:R-:W-:Y:S01]  /*0f90*/  IADD3 R5, P1, PT, -R0, R9.reuse, RZ ;  /* 0x0000000900057210 */ /* 0x080fe20007f3e1ff */
[----:B------:R-:W-:Y:S01]  /*0fa0*/  IMAD.X R12, R7, 0x1, ~R10, P0 ;  /* 0x00000001070c7824 */ /* 0x000fe200000e0e0a */
[----:B------:R-:W-:Y:S02]  /*0fb0*/  ISETP.GE.U32.AND P0, PT, R9, R0, PT ;  /* 0x000000000900720c */ /* 0x000fe40003f06070 */
[----:B------:R-:W-:Y:S02]  /*0fc0*/  IADD3 R10, P2, PT, R11, 0x1, RZ ;  /* 0x000000010b0a7810 */ /* 0x000fe40007f5e0ff */
[C---:B------:R-:W-:Y:S02]  /*0fd0*/  ISETP.GE.U32.AND.EX P0, PT, R12.reuse, RZ, PT, P0 ;  /* 0x000000ff0c00720c */ /* 0x040fe40003f06100 */
[----:B------:R-:W-:Y:S01]  /*0fe0*/  IADD3.X R7, PT, PT, R12, -0x1, RZ, P1, !PT ;  /* 0xffffffff0c077810 */ /* 0x000fe20000ffe4ff */
[----:B------:R-:W-:Y:S01]  /*0ff0*/  IMAD.X R8, RZ, RZ, R13, P2 ;  /* 0x000000ffff087224 */ /* 0x000fe200010e060d */
[----:B------:R-:W-:-:S02]  /*1000*/  SEL R5, R5, R9, P0 ;  /* 0x0000000905057207 */ /* 0x000fc40000000000 */
[----:B------:R-:W-:Y:S02]  /*1010*/  SEL R10, R10, R11, P0 ;  /* 0x0000000b0a0a7207 */ /* 0x000fe40000000000 */
[----:B------:R-:W-:Y:S02]  /*1020*/  SEL R7, R7, R12, P0 ;  /* 0x0000000c07077207 */ /* 0x000fe40000000000 */
[----:B------:R-:W-:Y:S02]  /*1030*/  SEL R13, R8, R13, P0 ;  /* 0x0000000d080d7207 */ /* 0x000fe40000000000 */
[----:B------:R-:W-:Y:S02]  /*1040*/  ISETP.GE.U32.AND P0, PT, R5, R0, PT ;  /* 0x000000000500720c */ /* 0x000fe40003f06070 */
[----:B------:R-:W-:Y:S02]  /*1050*/  IADD3 R5, P2, PT, R10, 0x1, RZ ;  /* 0x000000010a057810 */ /* 0x000fe40007f5e0ff */
[----:B------:R-:W-:-:S02]  /*1060*/  ISETP.NE.U32.AND P1, PT, R0, RZ, PT ;  /* 0x000000ff0000720c */ /* 0x000fc40003f25070 */
[----:B------:R-:W-:Y:S01]  /*1070*/  ISETP.GE.U32.AND.EX P0, PT, R7, RZ, PT, P0 ;  /* 0x000000ff0700720c */ /* 0x000fe20003f06100 */
[----:B------:R-:W-:Y:S01]  /*1080*/  IMAD.X R8, RZ, RZ, R13, P2 ;  /* 0x000000ffff087224 */ /* 0x000fe200010e060d */
[----:B------:R-:W-:Y:S01]  /*1090*/  ISETP.NE.AND.EX P1, PT, RZ, RZ, PT, P1 ;  /* 0x000000ffff00720c */ /* 0x000fe20003f25310 */
[----:B------:R-:W-:Y:S01]  /*10a0*/  IMAD.MOV.U32 R7, RZ, RZ, 0x0 ;  /* 0x00000000ff077424 */ /* 0x000fe200078e00ff */
[----:B------:R-:W-:Y:S02]  /*10b0*/  SEL R5, R5, R10, P0 ;  /* 0x0000000a05057207 */ /* 0x000fe40000000000 */
[----:B------:R-:W-:Y:S02]  /*10c0*/  SEL R8, R8, R13, P0 ;  /* 0x0000000d08087207 */ /* 0x000fe40000000000 */
[----:B------:R-:W-:Y:S02]  /*10d0*/  SEL R5, R5, 0xffffffff, P1 ;  /* 0xffffffff05057807 */ /* 0x000fe40000800000 */
[----:B------:R-:W-:Y:S01]  /*10e0*/  SEL R8, R8, 0xffffffff, P1 ;  /* 0xffffffff08087807 */ /* 0x000fe20000800000 */
[----:B------:R-:W-:Y:S06]  /*10f0*/  RET.REL.NODEC R6 `(_Z18search_kernel_demoPKcxS0_iPiS1_) ;  /* 0xffffffec06c07950 */ /* 0x000fec0003c3ffff */
.L_x_13:
[----:B------:R-:W-:-:S00]  /*1100*/  BRA `(.L_x_13) ;  /* 0xfffffffc00fc7947 */ /* 0x000fc0000383ffff */
[----:B------:R-:W-:-:S00]  /*1110*/  NOP ;  /* 0x0000000000007918 */ /* 0x000fc00000000000 */
        /* <DEDUP_REMOVED lines=14> */
.L_x_14:


//--------------------- .nv.shared.reserved.0     --------------------------
	.section	.nv.shared.reserved.0,"aw",@nobits
	.weak		__nv_reservedSMEM_offset_0_alias
	.size		__nv_reservedSMEM_offset_0_alias, 0, 64
	.other		__nv_reservedSMEM_offset_0_alias,@"STO_CUDA_RESERVED_SHARED STV_DEFAULT"
__nv_reservedSMEM_offset_0_alias:
	.zero		0
	.zero		64


//--------------------- .nv.constant0._Z18search_kernel_demoPKcxS0_iPiS1_ --------------------------
	.section	.nv.constant0._Z18search_kernel_demoPKcxS0_iPiS1_,"a",@progbits
	.sectionflags	@""
	.align	4
.nv.constant0._Z18search_kernel_demoPKcxS0_iPiS1_:
	.zero		944


//--------------------- SYMBOLS --------------------------

	.type		.nv.reservedSmem.offset0,@object
	.size		.nv.reservedSmem.offset0,0x4
